	.headerflags	@"EF_CUDA_TEXMODE_UNIFIED EF_CUDA_64BIT_ADDRESS EF_CUDA_ACCELERATORS EF_CUDA_SM90 EF_CUDA_VIRTUAL_SM(EF_CUDA_SM90)"
	.elftype	@"ET_EXEC"


//--------------------- .nv.info                  --------------------------
	.section	.nv.info,"",@"SHT_CUDA_INFO"
	.align	4


	//----- nvinfo : EIATTR_REGCOUNT
	.align		4
        /*0000*/ 	.byte	0x04, 0x2f
        /*0002*/ 	.short	(.L_1 - .L_0)
	.align		4
.L_0:
        /*0004*/ 	.word	index@(triton_poi_fused_add_clamp_12)
        /*0008*/ 	.word	0x0000000b


	//----- nvinfo : EIATTR_MIN_STACK_SIZE
	.align		4
.L_1:
        /*000c*/ 	.byte	0x04, 0x12
        /*000e*/ 	.short	(.L_3 - .L_2)
	.align		4
.L_2:
        /*0010*/ 	.word	index@(triton_poi_fused_add_clamp_12)
        /*0014*/ 	.word	0x00000000


	//----- nvinfo : EIATTR_FRAME_SIZE
	.align		4
.L_3:
        /*0018*/ 	.byte	0x04, 0x11
        /*001a*/ 	.short	(.L_5 - .L_4)
	.align		4
.L_4:
        /*001c*/ 	.word	index@(triton_poi_fused_add_clamp_12)
        /*0020*/ 	.word	0x00000000


	//----- nvinfo : EIATTR_MIN_STACK_SIZE
	.align		4
.L_5:
        /*0024*/ 	.byte	0x04, 0x12
        /*0026*/ 	.short	(.L_7 - .L_6)
	.align		4
.L_6:
        /*0028*/ 	.word	index@(triton_poi_fused_add_clamp_12)
        /*002c*/ 	.word	0x00000000
.L_7:


//--------------------- .nv.info.triton_poi_fused_add_clamp_12 --------------------------
	.section	.nv.info.triton_poi_fused_add_clamp_12,"",@"SHT_CUDA_INFO"
	.sectionflags	@""
	.align	4


	//----- nvinfo : EIATTR_CUDA_API_VERSION
	.align		4
        /*0000*/ 	.byte	0x04, 0x37
        /*0002*/ 	.short	(.L_9 - .L_8)
.L_8:
        /*0004*/ 	.word	0x0000007c


	//----- nvinfo : EIATTR_KPARAM_INFO
	.align		4
.L_9:
        /*0008*/ 	.byte	0x04, 0x17
        /*000a*/ 	.short	(.L_11 - .L_10)
.L_10:
        /*000c*/ 	.word	0x00000000
        /*0010*/ 	.short	0x0001
        /*0012*/ 	.short	0x0008
        /*0014*/ 	.byte	0x00, 0xf0, 0x11, 0x00


	//----- nvinfo : EIATTR_KPARAM_INFO
	.align		4
.L_11:
        /*0018*/ 	.byte	0x04, 0x17
        /*001a*/ 	.short	(.L_13 - .L_12)
.L_12:
        /*001c*/ 	.word	0x00000000
        /*0020*/ 	.short	0x0000
        /*0022*/ 	.short	0x0000
        /*0024*/ 	.byte	0x00, 0xf4, 0x21, 0x00


	//----- nvinfo : EIATTR_SPARSE_MMA_MASK
	.align		4
.L_13:
        /*0028*/ 	.byte	0x03, 0x50
        /*002a*/ 	.short	0x0000


	//----- nvinfo : EIATTR_MAXREG_COUNT
	.align		4
        /*002c*/ 	.byte	0x03, 0x1b
        /*002e*/ 	.short	0x00ff


	//----- nvinfo : EIATTR_EXIT_INSTR_OFFSETS
	.align		4
        /*0030*/ 	.byte	0x04, 0x1c
        /*0032*/ 	.short	(.L_15 - .L_14)


	//   ....[0]....
.L_14:
        /*0034*/ 	.word	0x00000180


	//   ....[1]....
        /*0038*/ 	.word	0x000001d0


	//----- nvinfo : EIATTR_REQNTID
	.align		4
.L_15:
        /*003c*/ 	.byte	0x04, 0x10
        /*003e*/ 	.short	(.L_17 - .L_16)
.L_16:
        /*0040*/ 	.word	0x00000020
        /*0044*/ 	.word	0x00000001
        /*0048*/ 	.word	0x00000001


	//----- nvinfo : EIATTR_CBANK_PARAM_SIZE
	.align		4
.L_17:
        /*004c*/ 	.byte	0x03, 0x19
        /*004e*/ 	.short	0x000c


	//----- nvinfo : EIATTR_PARAM_CBANK
	.align		4
        /*0050*/ 	.byte	0x04, 0x0a
        /*0052*/ 	.short	(.L_19 - .L_18)
	.align		4
.L_18:
        /*0054*/ 	.word	index@(.nv.constant0.triton_poi_fused_add_clamp_12)
        /*0058*/ 	.short	0x0210
        /*005a*/ 	.short	0x000c


	//----- nvinfo : EIATTR_SW_WAR
	.align		4
.L_19:
        /*005c*/ 	.byte	0x04, 0x36
        /*005e*/ 	.short	(.L_21 - .L_20)
.L_20:
        /*0060*/ 	.word	0x00000008
.L_21:


//--------------------- .nv.callgraph             --------------------------
	.section	.nv.callgraph,"",@"SHT_CUDA_CALLGRAPH"
	.align	4
	.sectionentsize	8
	.align		4
        /*0000*/ 	.word	0x00000000
	.align		4
        /*0004*/ 	.word	0xffffffff
	.align		4
        /*0008*/ 	.word	0x00000000
	.align		4
        /*000c*/ 	.word	0xfffffffe
	.align		4
        /*0010*/ 	.word	0x00000000
	.align		4
        /*0014*/ 	.word	0xfffffffd
	.align		4
        /*0018*/ 	.word	0x00000000
	.align		4
        /*001c*/ 	.word	0xfffffffc


//--------------------- .text.triton_poi_fused_add_clamp_12 --------------------------
	.section	.text.triton_poi_fused_add_clamp_12,"ax",@progbits
	.align	128
        .global         triton_poi_fused_add_clamp_12
        .type           triton_poi_fused_add_clamp_12,@function
        .size           triton_poi_fused_add_clamp_12,(.L_x_1 - triton_poi_fused_add_clamp_12)
        .other          triton_poi_fused_add_clamp_12,@"STO_CUDA_ENTRY STV_DEFAULT"
triton_poi_fused_add_clamp_12:
.text.triton_poi_fused_add_clamp_12:
[----:B------:R-:W0:Y:S02]  /*0000*/  LDC R1, c[0x0][0x28] ;  /* 0x00000a00ff017b82 */ /* 0x000e240000000800 */
[----:B------:R-:W1:Y:S01]  /*0010*/  S2R R0, SR_TID.X ;  /* 0x0000000000007919 */ /* 0x000e620000002100 */
[----:B------:R-:W2:Y:S01]  /*0020*/  S2R R5, SR_CTAID.X ;  /* 0x0000000000057919 */ /* 0x000ea20000002500 */
[----:B-1----:R-:W-:-:S05]  /*0030*/  IMAD.SHL.U32 R0, R0, 0x2, RZ ;  /* 0x0000000200007824 */ /* 0x002fca00078e00ff */
[----:B------:R-:W-:-:S05]  /*0040*/  LOP3.LUT R0, R0, 0x3e, RZ, 0xc0, !PT ;  /* 0x0000003e00007812 */ /* 0x000fca00078ec0ff */
[----:B--2---:R-:W-:-:S04]  /*0050*/  IMAD R5, R5, 0x40, R0 ;  /* 0x0000004005057824 */ /* 0x004fc800078e0200 */
[C---:B------:R-:W-:Y:S01]  /*0060*/  VIADD R0, R5.reuse, 0x1 ;  /* 0x0000000105007836 */ /* 0x040fe20000000000 */
[----:B------:R-:W-:Y:S02]  /*0070*/  I2FP.F32.S32 R2, R5 ;  /* 0x0000000500027245 */ /* 0x000fe40000201400 */
[----:B------:R-:W-:Y:S02]  /*0080*/  ISETP.GE.AND P0, PT, R5, 0x40, PT ;  /* 0x000000400500780c */ /* 0x000fe40003f06270 */
[----:B------:R-:W-:Y:S01]  /*0090*/  I2FP.F32.S32 R0, R0 ;  /* 0x0000000000007245 */ /* 0x000fe20000201400 */
[----:B------:R-:W-:-:S04]  /*00a0*/  FMUL R2, R2, 0.047619048506021499634 ;  /* 0x3d430c3102027820 */ /* 0x000fc80000400000 */
[----:B------:R-:W-:Y:S01]  /*00b0*/  FMUL R0, R0, 0.047619048506021499634 ;  /* 0x3d430c3100007820 */ /* 0x000fe20000400000 */
[----:B------:R-:W-:Y:S02]  /*00c0*/  FMNMX R4, RZ, R2, !PT ;  /* 0x00000002ff047209 */ /* 0x000fe40007800000 */
[----:B------:R-:W1:Y:S02]  /*00d0*/  LDC.64 R2, c[0x0][0x210] ;  /* 0x00008400ff027b82 */ /* 0x000e640000000a00 */
[----:B------:R-:W-:Y:S02]  /*00e0*/  FMNMX R0, RZ, R0, !PT ;  /* 0x00000000ff007209 */ /* 0x000fe40007800000 */
[----:B------:R-:W2:Y:S08]  /*00f0*/  F2I.TRUNC.NTZ R4, R4 ;  /* 0x0000000400047305 */ /* 0x000eb0000020f100 */
[----:B------:R-:W3:Y:S01]  /*0100*/  F2I.TRUNC.NTZ R0, R0 ;  /* 0x0000000000007305 */ /* 0x000ee2000020f100 */
[----:B--2---:R-:W-:-:S05]  /*0110*/  VIMNMX R6, R4, 0x2, PT ;  /* 0x0000000204067848 */ /* 0x004fca0003fe0100 */
[----:B------:R-:W-:Y:S02]  /*0120*/  VIADD R6, R6, 0x1 ;  /* 0x0000000106067836 */ /* 0x000fe40000000000 */
[----:B-1----:R-:W-:Y:S01]  /*0130*/  IMAD.WIDE R2, R5, 0x8, R2 ;  /* 0x0000000805027825 */ /* 0x002fe200078e0202 */
[----:B---3--:R-:W-:Y:S02]  /*0140*/  VIMNMX R7, R0, 0x2, PT ;  /* 0x0000000200077848 */ /* 0x008fe40003fe0100 */
[----:B------:R-:W-:-:S03]  /*0150*/  SHF.R.S32.HI R5, RZ, 0x1f, R6 ;  /* 0x0000001fff057819 */ /* 0x000fc60000011406 */
[----:B------:R-:W-:-:S05]  /*0160*/  VIADD R8, R7, 0x1 ;  /* 0x0000000107087836 */ /* 0x000fca0000000000 */
[----:B------:R-:W-:Y:S01]  /*0170*/  SHF.R.S32.HI R7, RZ, 0x1f, R8 ;  /* 0x0000001fff077819 */ /* 0x000fe20000011408 */
[----:B------:R-:W-:Y:S06]  /*0180*/  @P0 EXIT ;  /* 0x000000000000094d */ /* 0x000fec0003800000 */
[----:B------:R-:W-:Y:S01]  /*0190*/  IMAD.MOV.U32 R4, RZ, RZ, R6 ;  /* 0x000000ffff047224 */ /* 0x000fe200078e0006 */
[----:B------:R-:W-:Y:S01]  /*01a0*/  ULDC.64 UR4, c[0x0][0x208] ;  /* 0x0000820000047ab9 */ /* 0x000fe20000000a00 */
[----:B------:R-:W-:-:S05]  /*01b0*/  IMAD.MOV.U32 R6, RZ, RZ, R8 ;  /* 0x000000ffff067224 */ /* 0x000fca00078e0008 */
[----:B------:R-:W-:Y:S01]  /*01c0*/  STG.E.128 desc[UR4][R2.64], R4 ;  /* 0x0000000402007986 */ /* 0x000fe2000c101d04 */
[----:B------:R-:W-:Y:S05]  /*01d0*/  EXIT ;  /* 0x000000000000794d */ /* 0x000fea0003800000 */
.L_x_0:
[----:B------:R-:W-:-:S00]  /*01e0*/  BRA `(.L_x_0) ;  /* 0xfffffffc00fc7947 */ /* 0x000fc0000383ffff */
[----:B------:R-:W-:-:S00]  /*01f0*/  NOP ;  /* 0x0000000000007918 */ /* 0x000fc00000000000 */
        /* <DEDUP_REMOVED lines=8> */
.L_x_1:


//--------------------- .nv.constant0.triton_poi_fused_add_clamp_12 --------------------------
	.section	.nv.constant0.triton_poi_fused_add_clamp_12,"a",@progbits
	.sectionflags	@""
	.align	4
.nv.constant0.triton_poi_fused_add_clamp_12:
	.zero		540
